	.headerflags	@"EF_CUDA_TEXMODE_UNIFIED EF_CUDA_64BIT_ADDRESS EF_CUDA_ACCELERATORS EF_CUDA_SM90 EF_CUDA_VIRTUAL_SM(EF_CUDA_SM90)"
	.elftype	@"ET_EXEC"


//--------------------- .nv.info                  --------------------------
	.section	.nv.info,"",@"SHT_CUDA_INFO"
	.align	4


	//----- nvinfo : EIATTR_REGCOUNT
	.align		4
        /*0000*/ 	.byte	0x04, 0x2f
        /*0002*/ 	.short	(.L_1 - .L_0)
	.align		4
.L_0:
        /*0004*/ 	.word	index@(triton_poi_fused_convolution_41)
        /*0008*/ 	.word	0x0000000e


	//----- nvinfo : EIATTR_MIN_STACK_SIZE
	.align		4
.L_1:
        /*000c*/ 	.byte	0x04, 0x12
        /*000e*/ 	.short	(.L_3 - .L_2)
	.align		4
.L_2:
        /*0010*/ 	.word	index@(triton_poi_fused_convolution_41)
        /*0014*/ 	.word	0x00000000


	//----- nvinfo : EIATTR_FRAME_SIZE
	.align		4
.L_3:
        /*0018*/ 	.byte	0x04, 0x11
        /*001a*/ 	.short	(.L_5 - .L_4)
	.align		4
.L_4:
        /*001c*/ 	.word	index@(triton_poi_fused_convolution_41)
        /*0020*/ 	.word	0x00000000


	//----- nvinfo : EIATTR_MIN_STACK_SIZE
	.align		4
.L_5:
        /*0024*/ 	.byte	0x04, 0x12
        /*0026*/ 	.short	(.L_7 - .L_6)
	.align		4
.L_6:
        /*0028*/ 	.word	index@(triton_poi_fused_convolution_41)
        /*002c*/ 	.word	0x00000000
.L_7:


//--------------------- .nv.info.triton_poi_fused_convolution_41 --------------------------
	.section	.nv.info.triton_poi_fused_convolution_41,"",@"SHT_CUDA_INFO"
	.sectionflags	@""
	.align	4


	//----- nvinfo : EIATTR_CUDA_API_VERSION
	.align		4
        /*0000*/ 	.byte	0x04, 0x37
        /*0002*/ 	.short	(.L_9 - .L_8)
.L_8:
        /*0004*/ 	.word	0x0000007c


	//----- nvinfo : EIATTR_KPARAM_INFO
	.align		4
.L_9:
        /*0008*/ 	.byte	0x04, 0x17
        /*000a*/ 	.short	(.L_11 - .L_10)
.L_10:
        /*000c*/ 	.word	0x00000000
        /*0010*/ 	.short	0x0002
        /*0012*/ 	.short	0x0010
        /*0014*/ 	.byte	0x00, 0xf0, 0x11, 0x00


	//----- nvinfo : EIATTR_KPARAM_INFO
	.align		4
.L_11:
        /*0018*/ 	.byte	0x04, 0x17
        /*001a*/ 	.short	(.L_13 - .L_12)
.L_12:
        /*001c*/ 	.word	0x00000000
        /*0020*/ 	.short	0x0001
        /*0022*/ 	.short	0x0008
        /*0024*/ 	.byte	0x00, 0xf4, 0x21, 0x00


	//----- nvinfo : EIATTR_KPARAM_INFO
	.align		4
.L_13:
        /*0028*/ 	.byte	0x04, 0x17
        /*002a*/ 	.short	(.L_15 - .L_14)
.L_14:
        /*002c*/ 	.word	0x00000000
        /*0030*/ 	.short	0x0000
        /*0032*/ 	.short	0x0000
        /*0034*/ 	.byte	0x00, 0xf4, 0x21, 0x00


	//----- nvinfo : EIATTR_SPARSE_MMA_MASK
	.align		4
.L_15:
        /*0038*/ 	.byte	0x03, 0x50
        /*003a*/ 	.short	0x0000


	//----- nvinfo : EIATTR_MAXREG_COUNT
	.align		4
        /*003c*/ 	.byte	0x03, 0x1b
        /*003e*/ 	.short	0x00ff


	//----- nvinfo : EIATTR_EXIT_INSTR_OFFSETS
	.align		4
        /*0040*/ 	.byte	0x04, 0x1c
        /*0042*/ 	.short	(.L_17 - .L_16)


	//   ....[0]....
.L_16:
        /*0044*/ 	.word	0x00000190


	//----- nvinfo : EIATTR_REQNTID
	.align		4
.L_17:
        /*0048*/ 	.byte	0x04, 0x10
        /*004a*/ 	.short	(.L_19 - .L_18)
.L_18:
        /*004c*/ 	.word	0x00000080
        /*0050*/ 	.word	0x00000001
        /*0054*/ 	.word	0x00000001


	//----- nvinfo : EIATTR_CBANK_PARAM_SIZE
	.align		4
.L_19:
        /*0058*/ 	.byte	0x03, 0x19
        /*005a*/ 	.short	0x0014


	//----- nvinfo : EIATTR_PARAM_CBANK
	.align		4
        /*005c*/ 	.byte	0x04, 0x0a
        /*005e*/ 	.short	(.L_21 - .L_20)
	.align		4
.L_20:
        /*0060*/ 	.word	index@(.nv.constant0.triton_poi_fused_convolution_41)
        /*0064*/ 	.short	0x0210
        /*0066*/ 	.short	0x0014


	//----- nvinfo : EIATTR_SW_WAR
	.align		4
.L_21:
        /*0068*/ 	.byte	0x04, 0x36
        /*006a*/ 	.short	(.L_23 - .L_22)
.L_22:
        /*006c*/ 	.word	0x00000008
.L_23:


//--------------------- .nv.callgraph             --------------------------
	.section	.nv.callgraph,"",@"SHT_CUDA_CALLGRAPH"
	.align	4
	.sectionentsize	8
	.align		4
        /*0000*/ 	.word	0x00000000
	.align		4
        /*0004*/ 	.word	0xffffffff
	.align		4
        /*0008*/ 	.word	0x00000000
	.align		4
        /*000c*/ 	.word	0xfffffffe
	.align		4
        /*0010*/ 	.word	0x00000000
	.align		4
        /*0014*/ 	.word	0xfffffffd
	.align		4
        /*0018*/ 	.word	0x00000000
	.align		4
        /*001c*/ 	.word	0xfffffffc


//--------------------- .text.triton_poi_fused_convolution_41 --------------------------
	.section	.text.triton_poi_fused_convolution_41,"ax",@progbits
	.align	128
        .global         triton_poi_fused_convolution_41
        .type           triton_poi_fused_convolution_41,@function
        .size           triton_poi_fused_convolution_41,(.L_x_1 - triton_poi_fused_convolution_41)
        .other          triton_poi_fused_convolution_41,@"STO_CUDA_ENTRY STV_DEFAULT"
triton_poi_fused_convolution_41:
.text.triton_poi_fused_convolution_41:
[----:B------:R-:W-:Y:S01]  /*0000*/  LDC R1, c[0x0][0x28] ;  /* 0x00000a00ff017b82 */ /* 0x000fe20000000800 */
[----:B------:R-:W1:Y:S07]  /*0010*/  S2R R0, SR_TID.X ;  /* 0x0000000000007919 */ /* 0x000e6e0000002100 */
[----:B------:R-:W2:Y:S01]  /*0020*/  LDC.64 R4, c[0x0][0x218] ;  /* 0x00008600ff047b82 */ /* 0x000ea20000000a00 */
[----:B------:R-:W-:Y:S01]  /*0030*/  ULDC.64 UR4, c[0x0][0x208] ;  /* 0x0000820000047ab9 */ /* 0x000fe20000000a00 */
[----:B------:R-:W3:Y:S06]  /*0040*/  S2R R7, SR_CTAID.X ;  /* 0x0000000000077919 */ /* 0x000eec0000002500 */
[----:B------:R-:W4:Y:S01]  /*0050*/  LDC.64 R2, c[0x0][0x210] ;  /* 0x00008400ff027b82 */ /* 0x000f220000000a00 */
[----:B-1----:R-:W-:Y:S01]  /*0060*/  IMAD.SHL.U32 R0, R0, 0x4, RZ ;  /* 0x0000000400007824 */ /* 0x002fe200078e00ff */
[----:B---3--:R-:W-:-:S04]  /*0070*/  SHF.R.S32.HI R6, RZ, 0x16, R7 ;  /* 0x00000016ff067819 */ /* 0x008fc80000011407 */
[----:B------:R-:W-:Y:S02]  /*0080*/  LOP3.LUT R0, R0, 0x1fc, RZ, 0xc0, !PT ;  /* 0x000001fc00007812 */ /* 0x000fe400078ec0ff */
[----:B------:R-:W-:Y:S02]  /*0090*/  SGXT R6, R6, 0x1 ;  /* 0x000000010606781a */ /* 0x000fe40000000200 */
[----:B------:R-:W-:-:S04]  /*00a0*/  LEA R7, R7, R0, 0x9 ;  /* 0x0000000007077211 */ /* 0x000fc800078e48ff */
[----:B------:R-:W-:Y:S01]  /*00b0*/  LEA.HI R6, R6, R7, RZ, 0xc ;  /* 0x0000000706067211 */ /* 0x000fe200078f60ff */
[----:B----4-:R-:W-:-:S03]  /*00c0*/  IMAD.WIDE R2, R7, 0x4, R2 ;  /* 0x0000000407027825 */ /* 0x010fc600078e0202 */
[----:B------:R-:W-:-:S04]  /*00d0*/  SHF.R.S32.HI R6, RZ, 0xc, R6 ;  /* 0x0000000cff067819 */ /* 0x000fc80000011406 */
[----:B------:R-:W-:-:S04]  /*00e0*/  LEA.HI R0, R6, R6, RZ, 0x2 ;  /* 0x0000000606007211 */ /* 0x000fc800078f10ff */
[----:B------:R-:W-:-:S05]  /*00f0*/  LOP3.LUT R9, R0, 0xfffffffc, RZ, 0xc0, !PT ;  /* 0xfffffffc00097812 */ /* 0x000fca00078ec0ff */
[----:B------:R-:W-:-:S04]  /*0100*/  IMAD.IADD R9, R6, 0x1, -R9 ;  /* 0x0000000106097824 */ /* 0x000fc800078e0a09 */
[----:B--2---:R-:W-:Y:S02]  /*0110*/  IMAD.WIDE R4, R9, 0x4, R4 ;  /* 0x0000000409047825 */ /* 0x004fe400078e0204 */
[----:B------:R-:W2:Y:S04]  /*0120*/  LDG.E.128 R8, desc[UR4][R2.64] ;  /* 0x0000000402087981 */ /* 0x000ea8000c1e1d00 */
[----:B------:R-:W2:Y:S02]  /*0130*/  LDG.E.EL R4, desc[UR4][R4.64] ;  /* 0x0000000404047981 */ /* 0x000ea4000c2e1900 */
[--C-:B--2---:R-:W-:Y:S01]  /*0140*/  FADD R8, R8, R4.reuse ;  /* 0x0000000408087221 */ /* 0x104fe20000000000 */
[--C-:B------:R-:W-:Y:S01]  /*0150*/  FADD R9, R9, R4.reuse ;  /* 0x0000000409097221 */ /* 0x100fe20000000000 */
[--C-:B------:R-:W-:Y:S01]  /*0160*/  FADD R10, R10, R4.reuse ;  /* 0x000000040a0a7221 */ /* 0x100fe20000000000 */
[----:B------:R-:W-:-:S05]  /*0170*/  FADD R11, R11, R4 ;  /* 0x000000040b0b7221 */ /* 0x000fca0000000000 */
[----:B------:R-:W-:Y:S01]  /*0180*/  STG.E.128 desc[UR4][R2.64], R8 ;  /* 0x0000000802007986 */ /* 0x000fe2000c101d04 */
[----:B------:R-:W-:Y:S05]  /*0190*/  EXIT ;  /* 0x000000000000794d */ /* 0x000fea0003800000 */
.L_x_0:
[----:B------:R-:W-:-:S00]  /*01a0*/  BRA `(.L_x_0) ;  /* 0xfffffffc00fc7947 */ /* 0x000fc0000383ffff */
[----:B------:R-:W-:-:S00]  /*01b0*/  NOP ;  /* 0x0000000000007918 */ /* 0x000fc00000000000 */
        /* <DEDUP_REMOVED lines=12> */
.L_x_1:


//--------------------- .nv.constant0.triton_poi_fused_convolution_41 --------------------------
	.section	.nv.constant0.triton_poi_fused_convolution_41,"a",@progbits
	.sectionflags	@""
	.align	4
.nv.constant0.triton_poi_fused_convolution_41:
	.zero		548
